//
// Generated by NVIDIA NVVM Compiler
//
// Compiler Build ID: CL-36424714
// Cuda compilation tools, release 13.0, V13.0.88
// Based on NVVM 20.0.0
//

.version 9.0
.target sm_100
.address_size 64

	// .globl	_Z6updatePfS_iif

.visible .entry _Z6updatePfS_iif(
	.param .u64 .ptr .align 1 _Z6updatePfS_iif_param_0,
	.param .u64 .ptr .align 1 _Z6updatePfS_iif_param_1,
	.param .u32 _Z6updatePfS_iif_param_2,
	.param .u32 _Z6updatePfS_iif_param_3,
	.param .f32 _Z6updatePfS_iif_param_4
)
{
	.reg .pred 	%p<8>;
	.reg .b32 	%r<23>;
	.reg .b32 	%f<16>;
	.reg .b64 	%rd<12>;

	ld.param.u64 	%rd1, [_Z6updatePfS_iif_param_0];
	ld.param.u64 	%rd2, [_Z6updatePfS_iif_param_1];
	ld.param.u32 	%r4, [_Z6updatePfS_iif_param_2];
	ld.param.u32 	%r6, [_Z6updatePfS_iif_param_3];
	ld.param.f32 	%f1, [_Z6updatePfS_iif_param_4];
	mov.u32 	%r7, %ctaid.x;
	mov.u32 	%r8, %ntid.x;
	mov.u32 	%r9, %tid.x;
	mad.lo.s32 	%r10, %r7, %r8, %r9;
	mov.u32 	%r11, %ctaid.y;
	mov.u32 	%r12, %ntid.y;
	mov.u32 	%r13, %tid.y;
	mad.lo.s32 	%r14, %r11, %r12, %r13;
	setp.lt.s32 	%p1, %r10, 1;
	add.s32 	%r15, %r4, -1;
	setp.ge.s32 	%p2, %r10, %r15;
	or.pred  	%p3, %p1, %p2;
	setp.eq.s32 	%p4, %r14, 0;
	or.pred  	%p5, %p4, %p3;
	add.s32 	%r16, %r6, -1;
	setp.ge.s32 	%p6, %r14, %r16;
	or.pred  	%p7, %p5, %p6;
	@%p7 bra 	$L__BB0_2;
	cvta.to.global.u64 	%rd3, %rd1;
	cvta.to.global.u64 	%rd4, %rd2;
	mul.lo.s32 	%r17, %r6, %r10;
	add.s32 	%r18, %r17, %r14;
	mul.wide.s32 	%rd5, %r18, 4;
	add.s64 	%rd6, %rd3, %rd5;
	ld.global.f32 	%f2, [%rd6];
	add.f32 	%f3, %f2, %f2;
	add.s64 	%rd7, %rd4, %rd5;
	ld.global.f32 	%f4, [%rd7];
	sub.f32 	%f5, %f3, %f4;
	add.s32 	%r19, %r17, %r6;
	mul.wide.s32 	%rd8, %r6, 4;
	add.s64 	%rd9, %rd6, %rd8;
	ld.global.f32 	%f6, [%rd9];
	sub.f32 	%f7, %f6, %f3;
	shl.b32 	%r20, %r6, 1;
	sub.s32 	%r21, %r19, %r20;
	add.s32 	%r22, %r21, %r14;
	mul.wide.s32 	%rd10, %r22, 4;
	add.s64 	%rd11, %rd3, %rd10;
	ld.global.f32 	%f8, [%rd11];
	add.f32 	%f9, %f8, %f7;
	fma.rn.f32 	%f10, %f1, %f9, %f5;
	ld.global.f32 	%f11, [%rd6+4];
	sub.f32 	%f12, %f11, %f3;
	ld.global.f32 	%f13, [%rd6+-4];
	add.f32 	%f14, %f13, %f12;
	fma.rn.f32 	%f15, %f1, %f14, %f10;
	st.global.f32 	[%rd7], %f15;
$L__BB0_2:
	ret;

}
	// .globl	_Z4swapPfS_i
.visible .entry _Z4swapPfS_i(
	.param .u64 .ptr .align 1 _Z4swapPfS_i_param_0,
	.param .u64 .ptr .align 1 _Z4swapPfS_i_param_1,
	.param .u32 _Z4swapPfS_i_param_2
)
{
	.reg .pred 	%p<2>;
	.reg .b32 	%r<6>;
	.reg .b32 	%f<3>;
	.reg .b64 	%rd<8>;

	ld.param.u64 	%rd1, [_Z4swapPfS_i_param_0];
	ld.param.u64 	%rd2, [_Z4swapPfS_i_param_1];
	ld.param.u32 	%r2, [_Z4swapPfS_i_param_2];
	mov.u32 	%r3, %ctaid.x;
	mov.u32 	%r4, %ntid.x;
	mov.u32 	%r5, %tid.x;
	mad.lo.s32 	%r1, %r3, %r4, %r5;
	setp.ge.s32 	%p1, %r1, %r2;
	@%p1 bra 	$L__BB1_2;
	cvta.to.global.u64 	%rd3, %rd1;
	cvta.to.global.u64 	%rd4, %rd2;
	mul.wide.s32 	%rd5, %r1, 4;
	add.s64 	%rd6, %rd3, %rd5;
	ld.global.f32 	%f1, [%rd6];
	add.s64 	%rd7, %rd4, %rd5;
	ld.global.f32 	%f2, [%rd7];
	st.global.f32 	[%rd6], %f2;
	st.global.f32 	[%rd7], %f1;
$L__BB1_2:
	ret;

}


// ===== COMPILED SASS (sm_100) =====

	.target	sm_100

	.elftype	@"ET_EXEC"


//--------------------- .note.nv.tkinfo           --------------------------
	.section	.note.nv.tkinfo,"",@"SHT_NOTE"
	.sectionflags	@"SHF_NOTE_NV_TKINFO"
	.tkinfo
        /*0018*/ 	.word	0x00000002
        /*0030*/ 	.string	""
        /*0030*/ 	.string	"ptxas"
        /*0030*/ 	.string	"Cuda compilation tools, release 13.0, V13.0.88"
        /*0030*/ 	.string	"Build cuda_13.0.r13.0/compiler.36424714_0"
        /*0030*/ 	.string	"-arch sm_100 -m 64 "



//--------------------- .note.nv.cuinfo           --------------------------
	.section	.note.nv.cuinfo,"",@"SHT_NOTE"
	.sectionflags	@"SHF_NOTE_NV_CUINFO"
        /*0018*/ 	.short	0x0002
        /*001a*/ 	.short	0x0064
        /*001c*/ 	.short	0x0082
	.zero		2


//--------------------- .nv.info                  --------------------------
	.section	.nv.info,"",@"SHT_CUDA_INFO"
	.align	4


	//----- nvinfo : EIATTR_REGCOUNT
	.align		4
        /*0000*/ 	.byte	0x04, 0x2f
        /*0002*/ 	.short	(.L_1 - .L_0)
	.align		4
.L_0:
        /*0004*/ 	.word	index@(_Z6updatePfS_iif)
        /*0008*/ 	.word	0x00000012


	//----- nvinfo : EIATTR_FRAME_SIZE
	.align		4
.L_1:
        /*000c*/ 	.byte	0x04, 0x11
        /*000e*/ 	.short	(.L_3 - .L_2)
	.align		4
.L_2:
        /*0010*/ 	.word	index@(_Z6updatePfS_iif)
        /*0014*/ 	.word	0x00000000


	//----- nvinfo : EIATTR_REGCOUNT
	.align		4
.L_3:
        /*0018*/ 	.byte	0x04, 0x2f
        /*001a*/ 	.short	(.L_5 - .L_4)
	.align		4
.L_4:
        /*001c*/ 	.word	index@(_Z4swapPfS_i)
        /*0020*/ 	.word	0x0000000c


	//----- nvinfo : EIATTR_FRAME_SIZE
	.align		4
.L_5:
        /*0024*/ 	.byte	0x04, 0x11
        /*0026*/ 	.short	(.L_7 - .L_6)
	.align		4
.L_6:
        /*0028*/ 	.word	index@(_Z4swapPfS_i)
        /*002c*/ 	.word	0x00000000


	//----- nvinfo : EIATTR_MIN_STACK_SIZE
	.align		4
.L_7:
        /*0030*/ 	.byte	0x04, 0x12
        /*0032*/ 	.short	(.L_9 - .L_8)
	.align		4
.L_8:
        /*0034*/ 	.word	index@(_Z4swapPfS_i)
        /*0038*/ 	.word	0x00000000


	//----- nvinfo : EIATTR_MIN_STACK_SIZE
	.align		4
.L_9:
        /*003c*/ 	.byte	0x04, 0x12
        /*003e*/ 	.short	(.L_11 - .L_10)
	.align		4
.L_10:
        /*0040*/ 	.word	index@(_Z6updatePfS_iif)
        /*0044*/ 	.word	0x00000000
.L_11:


//--------------------- .nv.compat                --------------------------
	.section	.nv.compat,"",@"SHT_CUDA_COMPAT_INFO"
	.align	4
        /*0000*/ 	.byte	0x02, 0x09, 0x00, 0x00, 0x02, 0x02, 0x01, 0x00, 0x02, 0x05, 0x05, 0x00, 0x03, 0x07, 0x01, 0x01
        /*0010*/ 	.byte	0x02, 0x03, 0x00, 0x00, 0x02, 0x06, 0x01, 0x00, 0x04, 0x0b, 0x08, 0x00, 0x09, 0x00, 0x00, 0x00
        /*0020*/ 	.byte	0x00, 0x00, 0x00, 0x00


//--------------------- .nv.info._Z4swapPfS_i     --------------------------
	.section	.nv.info._Z4swapPfS_i,"",@"SHT_CUDA_INFO"
	.sectionflags	@""
	.align	4


	//----- nvinfo : EIATTR_CUDA_API_VERSION
	.align		4
        /*0000*/ 	.byte	0x04, 0x37
        /*0002*/ 	.short	(.L_13 - .L_12)
.L_12:
        /*0004*/ 	.word	0x00000082


	//----- nvinfo : EIATTR_KPARAM_INFO
	.align		4
.L_13:
        /*0008*/ 	.byte	0x04, 0x17
        /*000a*/ 	.short	(.L_15 - .L_14)
.L_14:
        /*000c*/ 	.word	0x00000000
        /*0010*/ 	.short	0x0002
        /*0012*/ 	.short	0x0010
        /*0014*/ 	.byte	0x00, 0xf0, 0x11, 0x00


	//----- nvinfo : EIATTR_KPARAM_INFO
	.align		4
.L_15:
        /*0018*/ 	.byte	0x04, 0x17
        /*001a*/ 	.short	(.L_17 - .L_16)
.L_16:
        /*001c*/ 	.word	0x00000000
        /*0020*/ 	.short	0x0001
        /*0022*/ 	.short	0x0008
        /*0024*/ 	.byte	0x00, 0xf5, 0x21, 0x00


	//----- nvinfo : EIATTR_KPARAM_INFO
	.align		4
.L_17:
        /*0028*/ 	.byte	0x04, 0x17
        /*002a*/ 	.short	(.L_19 - .L_18)
.L_18:
        /*002c*/ 	.word	0x00000000
        /*0030*/ 	.short	0x0000
        /*0032*/ 	.short	0x0000
        /*0034*/ 	.byte	0x00, 0xf5, 0x21, 0x00


	//----- nvinfo : EIATTR_SPARSE_MMA_MASK
	.align		4
.L_19:
        /*0038*/ 	.byte	0x03, 0x50
        /*003a*/ 	.short	0x0000


	//----- nvinfo : EIATTR_MAXREG_COUNT
	.align		4
        /*003c*/ 	.byte	0x03, 0x1b
        /*003e*/ 	.short	0x00ff


	//----- nvinfo : EIATTR_MERCURY_ISA_VERSION
	.align		4
        /*0040*/ 	.byte	0x03, 0x5f
        /*0042*/ 	.short	0x0101


	//----- nvinfo : EIATTR_VRC_CTA_INIT_COUNT
	.align		4
        /*0044*/ 	.byte	0x02, 0x4a
	.zero		1
	.zero		1


	//----- nvinfo : EIATTR_EXIT_INSTR_OFFSETS
	.align		4
        /*0048*/ 	.byte	0x04, 0x1c
        /*004a*/ 	.short	(.L_21 - .L_20)


	//   ....[0]....
.L_20:
        /*004c*/ 	.word	0x00000070


	//   ....[1]....
        /*0050*/ 	.word	0x00000110


	//----- nvinfo : EIATTR_CBANK_PARAM_SIZE
	.align		4
.L_21:
        /*0054*/ 	.byte	0x03, 0x19
        /*0056*/ 	.short	0x0014


	//----- nvinfo : EIATTR_PARAM_CBANK
	.align		4
        /*0058*/ 	.byte	0x04, 0x0a
        /*005a*/ 	.short	(.L_23 - .L_22)
	.align		4
.L_22:
        /*005c*/ 	.word	index@(.nv.constant0._Z4swapPfS_i)
        /*0060*/ 	.short	0x0380
        /*0062*/ 	.short	0x0014


	//----- nvinfo : EIATTR_SW_WAR
	.align		4
.L_23:
        /*0064*/ 	.byte	0x04, 0x36
        /*0066*/ 	.short	(.L_25 - .L_24)
.L_24:
        /*0068*/ 	.word	0x00000008
.L_25:


//--------------------- .nv.info._Z6updatePfS_iif --------------------------
	.section	.nv.info._Z6updatePfS_iif,"",@"SHT_CUDA_INFO"
	.sectionflags	@""
	.align	4


	//----- nvinfo : EIATTR_CUDA_API_VERSION
	.align		4
        /*0000*/ 	.byte	0x04, 0x37
        /*0002*/ 	.short	(.L_27 - .L_26)
.L_26:
        /*0004*/ 	.word	0x00000082


	//----- nvinfo : EIATTR_KPARAM_INFO
	.align		4
.L_27:
        /*0008*/ 	.byte	0x04, 0x17
        /*000a*/ 	.short	(.L_29 - .L_28)
.L_28:
        /*000c*/ 	.word	0x00000000
        /*0010*/ 	.short	0x0004
        /*0012*/ 	.short	0x0018
        /*0014*/ 	.byte	0x00, 0xf0, 0x11, 0x00


	//----- nvinfo : EIATTR_KPARAM_INFO
	.align		4
.L_29:
        /*0018*/ 	.byte	0x04, 0x17
        /*001a*/ 	.short	(.L_31 - .L_30)
.L_30:
        /*001c*/ 	.word	0x00000000
        /*0020*/ 	.short	0x0003
        /*0022*/ 	.short	0x0014
        /*0024*/ 	.byte	0x00, 0xf0, 0x11, 0x00


	//----- nvinfo : EIATTR_KPARAM_INFO
	.align		4
.L_31:
        /*0028*/ 	.byte	0x04, 0x17
        /*002a*/ 	.short	(.L_33 - .L_32)
.L_32:
        /*002c*/ 	.word	0x00000000
        /*0030*/ 	.short	0x0002
        /*0032*/ 	.short	0x0010
        /*0034*/ 	.byte	0x00, 0xf0, 0x11, 0x00


	//----- nvinfo : EIATTR_KPARAM_INFO
	.align		4
.L_33:
        /*0038*/ 	.byte	0x04, 0x17
        /*003a*/ 	.short	(.L_35 - .L_34)
.L_34:
        /*003c*/ 	.word	0x00000000
        /*0040*/ 	.short	0x0001
        /*0042*/ 	.short	0x0008
        /*0044*/ 	.byte	0x00, 0xf5, 0x21, 0x00


	//----- nvinfo : EIATTR_KPARAM_INFO
	.align		4
.L_35:
        /*0048*/ 	.byte	0x04, 0x17
        /*004a*/ 	.short	(.L_37 - .L_36)
.L_36:
        /*004c*/ 	.word	0x00000000
        /*0050*/ 	.short	0x0000
        /*0052*/ 	.short	0x0000
        /*0054*/ 	.byte	0x00, 0xf5, 0x21, 0x00


	//----- nvinfo : EIATTR_SPARSE_MMA_MASK
	.align		4
.L_37:
        /*0058*/ 	.byte	0x03, 0x50
        /*005a*/ 	.short	0x0000


	//----- nvinfo : EIATTR_MAXREG_COUNT
	.align		4
        /*005c*/ 	.byte	0x03, 0x1b
        /*005e*/ 	.short	0x00ff


	//----- nvinfo : EIATTR_MERCURY_ISA_VERSION
	.align		4
        /*0060*/ 	.byte	0x03, 0x5f
        /*0062*/ 	.short	0x0101


	//----- nvinfo : EIATTR_VRC_CTA_INIT_COUNT
	.align		4
        /*0064*/ 	.byte	0x02, 0x4a
	.zero		1
	.zero		1


	//----- nvinfo : EIATTR_EXIT_INSTR_OFFSETS
	.align		4
        /*0068*/ 	.byte	0x04, 0x1c
        /*006a*/ 	.short	(.L_39 - .L_38)


	//   ....[0]....
.L_38:
        /*006c*/ 	.word	0x00000100


	//   ....[1]....
        /*0070*/ 	.word	0x000002d0


	//----- nvinfo : EIATTR_CBANK_PARAM_SIZE
	.align		4
.L_39:
        /*0074*/ 	.byte	0x03, 0x19
        /*0076*/ 	.short	0x001c


	//----- nvinfo : EIATTR_PARAM_CBANK
	.align		4
        /*0078*/ 	.byte	0x04, 0x0a
        /*007a*/ 	.short	(.L_41 - .L_40)
	.align		4
.L_40:
        /*007c*/ 	.word	index@(.nv.constant0._Z6updatePfS_iif)
        /*0080*/ 	.short	0x0380
        /*0082*/ 	.short	0x001c


	//----- nvinfo : EIATTR_SW_WAR
	.align		4
.L_41:
        /*0084*/ 	.byte	0x04, 0x36
        /*0086*/ 	.short	(.L_43 - .L_42)
.L_42:
        /*0088*/ 	.word	0x00000008
.L_43:


//--------------------- .nv.callgraph             --------------------------
	.section	.nv.callgraph,"",@"SHT_CUDA_CALLGRAPH"
	.align	4
	.sectionentsize	8
	.align		4
        /*0000*/ 	.word	0x00000000
	.align		4
        /*0004*/ 	.word	0xffffffff
	.align		4
        /*0008*/ 	.word	0x00000000
	.align		4
        /*000c*/ 	.word	0xfffffffe
	.align		4
        /*0010*/ 	.word	0x00000000
	.align		4
        /*0014*/ 	.word	0xfffffffd
	.align		4
        /*0018*/ 	.word	0x00000000
	.align		4
        /*001c*/ 	.word	0xfffffffc


//--------------------- .text._Z4swapPfS_i        --------------------------
	.section	.text._Z4swapPfS_i,"ax",@progbits
	.align	128
        .global         _Z4swapPfS_i
        .type           _Z4swapPfS_i,@function
        .size           _Z4swapPfS_i,(.L_x_2 - _Z4swapPfS_i)
        .other          _Z4swapPfS_i,@"STO_CUDA_ENTRY STV_DEFAULT"
_Z4swapPfS_i:
.text._Z4swapPfS_i:
[----:B------:R-:W-:Y:S01]  /*0000*/  LDC R1, c[0x0][0x37c] ;  /* 0x0000df00ff017b82 */ /* 0x000fe20000000800 */
[----:B------:R-:W0:Y:S07]  /*0010*/  S2R R0, SR_TID.X ;  /* 0x0000000000007919 */ /* 0x000e2e0000002100 */
[----:B------:R-:W0:Y:S01]  /*0020*/  S2UR UR4, SR_CTAID.X ;  /* 0x00000000000479c3 */ /* 0x000e220000002500 */
[----:B------:R-:W1:Y:S07]  /*0030*/  LDCU UR5, c[0x0][0x390] ;  /* 0x00007200ff0577ac */ /* 0x000e6e0008000800 */
[----:B------:R-:W0:Y:S02]  /*0040*/  LDC R7, c[0x0][0x360] ;  /* 0x0000d800ff077b82 */ /* 0x000e240000000800 */
[----:B0-----:R-:W-:-:S05]  /*0050*/  IMAD R7, R7, UR4, R0 ;  /* 0x0000000407077c24 */ /* 0x001fca000f8e0200 */
[----:B-1----:R-:W-:-:S13]  /*0060*/  ISETP.GE.AND P0, PT, R7, UR5, PT ;  /* 0x0000000507007c0c */ /* 0x002fda000bf06270 */
[----:B------:R-:W-:Y:S05]  /*0070*/  @P0 EXIT ;  /* 0x000000000000094d */ /* 0x000fea0003800000 */
[----:B------:R-:W0:Y:S01]  /*0080*/  LDC.64 R4, c[0x0][0x388] ;  /* 0x0000e200ff047b82 */ /* 0x000e220000000a00 */
[----:B------:R-:W1:Y:S07]  /*0090*/  LDCU.64 UR4, c[0x0][0x358] ;  /* 0x00006b00ff0477ac */ /* 0x000e6e0008000a00 */
[----:B------:R-:W2:Y:S01]  /*00a0*/  LDC.64 R2, c[0x0][0x380] ;  /* 0x0000e000ff027b82 */ /* 0x000ea20000000a00 */
[----:B0-----:R-:W-:-:S05]  /*00b0*/  IMAD.WIDE R4, R7, 0x4, R4 ;  /* 0x0000000407047825 */ /* 0x001fca00078e0204 */
[----:B-1----:R-:W3:Y:S01]  /*00c0*/  LDG.E R9, desc[UR4][R4.64] ;  /* 0x0000000404097981 */ /* 0x002ee2000c1e1900 */
[----:B--2---:R-:W-:-:S05]  /*00d0*/  IMAD.WIDE R2, R7, 0x4, R2 ;  /* 0x0000000407027825 */ /* 0x004fca00078e0202 */
[----:B------:R-:W2:Y:S04]  /*00e0*/  LDG.E R7, desc[UR4][R2.64] ;  /* 0x0000000402077981 */ /* 0x000ea8000c1e1900 */
[----:B---3--:R-:W-:Y:S04]  /*00f0*/  STG.E desc[UR4][R2.64], R9 ;  /* 0x0000000902007986 */ /* 0x008fe8000c101904 */
[----:B--2---:R-:W-:Y:S01]  /*0100*/  STG.E desc[UR4][R4.64], R7 ;  /* 0x0000000704007986 */ /* 0x004fe2000c101904 */
[----:B------:R-:W-:Y:S05]  /*0110*/  EXIT ;  /* 0x000000000000794d */ /* 0x000fea0003800000 */
.L_x_0:
[----:B------:R-:W-:-:S00]  /*0120*/  BRA `(.L_x_0) ;  /* 0xfffffffc00fc7947 */ /* 0x000fc0000383ffff */
[----:B------:R-:W-:-:S00]  /*0130*/  NOP ;  /* 0x0000000000007918 */ /* 0x000fc00000000000 */
        /* <DEDUP_REMOVED lines=12> */
.L_x_2:


//--------------------- .text._Z6updatePfS_iif    --------------------------
	.section	.text._Z6updatePfS_iif,"ax",@progbits
	.align	128
        .global         _Z6updatePfS_iif
        .type           _Z6updatePfS_iif,@function
        .size           _Z6updatePfS_iif,(.L_x_3 - _Z6updatePfS_iif)
        .other          _Z6updatePfS_iif,@"STO_CUDA_ENTRY STV_DEFAULT"
_Z6updatePfS_iif:
.text._Z6updatePfS_iif:
[----:B------:R-:W-:Y:S01]  /*0000*/  LDC R1, c[0x0][0x37c] ;  /* 0x0000df00ff017b82 */ /* 0x000fe20000000800 */
[----:B------:R-:W0:Y:S07]  /*0010*/  S2R R3, SR_TID.X ;  /* 0x0000000000037919 */ /* 0x000e2e0000002100 */
[----:B------:R-:W0:Y:S01]  /*0020*/  S2UR UR4, SR_CTAID.X ;  /* 0x00000000000479c3 */ /* 0x000e220000002500 */
[----:B------:R-:W1:Y:S07]  /*0030*/  S2R R7, SR_TID.Y ;  /* 0x0000000000077919 */ /* 0x000e6e0000002200 */
[----:B------:R-:W0:Y:S08]  /*0040*/  LDC R0, c[0x0][0x360] ;  /* 0x0000d800ff007b82 */ /* 0x000e300000000800 */
[----:B------:R-:W2:Y:S08]  /*0050*/  LDC.64 R4, c[0x0][0x390] ;  /* 0x0000e400ff047b82 */ /* 0x000eb00000000a00 */
[----:B------:R-:W1:Y:S08]  /*0060*/  S2UR UR5, SR_CTAID.Y ;  /* 0x00000000000579c3 */ /* 0x000e700000002600 */
[----:B------:R-:W1:Y:S01]  /*0070*/  LDC R2, c[0x0][0x364] ;  /* 0x0000d900ff027b82 */ /* 0x000e620000000800 */
[----:B0-----:R-:W-:Y:S01]  /*0080*/  IMAD R0, R0, UR4, R3 ;  /* 0x0000000400007c24 */ /* 0x001fe2000f8e0203 */
[----:B--2---:R-:W-:-:S04]  /*0090*/  IADD3 R3, PT, PT, R4, -0x1, RZ ;  /* 0xffffffff04037810 */ /* 0x004fc80007ffe0ff */
[C---:B------:R-:W-:Y:S02]  /*00a0*/  ISETP.GE.AND P0, PT, R0.reuse, R3, PT ;  /* 0x000000030000720c */ /* 0x040fe40003f06270 */
[----:B------:R-:W-:Y:S02]  /*00b0*/  IADD3 R3, PT, PT, R5, -0x1, RZ ;  /* 0xffffffff05037810 */ /* 0x000fe40007ffe0ff */
[----:B------:R-:W-:Y:S01]  /*00c0*/  ISETP.LT.OR P0, PT, R0, 0x1, P0 ;  /* 0x000000010000780c */ /* 0x000fe20000701670 */
[----:B-1----:R-:W-:-:S05]  /*00d0*/  IMAD R4, R2, UR5, R7 ;  /* 0x0000000502047c24 */ /* 0x002fca000f8e0207 */
[----:B------:R-:W-:-:S04]  /*00e0*/  ISETP.EQ.OR P0, PT, R4, RZ, P0 ;  /* 0x000000ff0400720c */ /* 0x000fc80000702670 */
[----:B------:R-:W-:-:S13]  /*00f0*/  ISETP.GE.OR P0, PT, R4, R3, P0 ;  /* 0x000000030400720c */ /* 0x000fda0000706670 */
[----:B------:R-:W-:Y:S05]  /*0100*/  @P0 EXIT ;  /* 0x000000000000094d */ /* 0x000fea0003800000 */
[----:B------:R-:W0:Y:S01]  /*0110*/  LDC.64 R10, c[0x0][0x380] ;  /* 0x0000e000ff0a7b82 */ /* 0x000e220000000a00 */
[----:B------:R-:W1:Y:S01]  /*0120*/  LDCU.64 UR4, c[0x0][0x358] ;  /* 0x00006b00ff0477ac */ /* 0x000e620008000a00 */
[CC--:B------:R-:W-:Y:S01]  /*0130*/  IMAD R13, R0.reuse, R5.reuse, R4 ;  /* 0x00000005000d7224 */ /* 0x0c0fe200078e0204 */
[----:B------:R-:W-:Y:S01]  /*0140*/  IADD3 R9, PT, PT, -R5, RZ, RZ ;  /* 0x000000ff05097210 */ /* 0x000fe20007ffe1ff */
[----:B------:R-:W-:Y:S01]  /*0150*/  IMAD R0, R0, R5, R5 ;  /* 0x0000000500007224 */ /* 0x000fe200078e0205 */
[----:B------:R-:W2:Y:S03]  /*0160*/  LDCU UR6, c[0x0][0x398] ;  /* 0x00007300ff0677ac */ /* 0x000ea60008000800 */
[----:B------:R-:W3:Y:S01]  /*0170*/  LDC.64 R6, c[0x0][0x388] ;  /* 0x0000e200ff067b82 */ /* 0x000ee20000000a00 */
[----:B------:R-:W-:-:S04]  /*0180*/  LEA R9, R9, R0, 0x1 ;  /* 0x0000000009097211 */ /* 0x000fc800078e08ff */
[----:B------:R-:W-:Y:S01]  /*0190*/  IADD3 R15, PT, PT, R4, R9, RZ ;  /* 0x00000009040f7210 */ /* 0x000fe20007ffe0ff */
[----:B0-----:R-:W-:-:S05]  /*01a0*/  IMAD.WIDE R2, R13, 0x4, R10 ;  /* 0x000000040d027825 */ /* 0x001fca00078e020a */
[----:B-1----:R-:W4:Y:S01]  /*01b0*/  LDG.E R0, desc[UR4][R2.64] ;  /* 0x0000000402007981 */ /* 0x002f22000c1e1900 */
[----:B------:R-:W-:-:S03]  /*01c0*/  IMAD.WIDE R8, R5, 0x4, R2 ;  /* 0x0000000405087825 */ /* 0x000fc600078e0202 */
[----:B------:R-:W5:Y:S01]  /*01d0*/  LDG.E R12, desc[UR4][R2.64+-0x4] ;  /* 0xfffffc04020c7981 */ /* 0x000f62000c1e1900 */
[----:B------:R-:W-:-:S03]  /*01e0*/  IMAD.WIDE R10, R15, 0x4, R10 ;  /* 0x000000040f0a7825 */ /* 0x000fc600078e020a */
[----:B------:R-:W2:Y:S01]  /*01f0*/  LDG.E R9, desc[UR4][R8.64] ;  /* 0x0000000408097981 */ /* 0x000ea2000c1e1900 */
[----:B---3--:R-:W-:-:S03]  /*0200*/  IMAD.WIDE R4, R13, 0x4, R6 ;  /* 0x000000040d047825 */ /* 0x008fc600078e0206 */
[----:B------:R-:W3:Y:S04]  /*0210*/  LDG.E R11, desc[UR4][R10.64] ;  /* 0x000000040a0b7981 */ /* 0x000ee8000c1e1900 */
[----:B------:R-:W5:Y:S04]  /*0220*/  LDG.E R13, desc[UR4][R2.64+0x4] ;  /* 0x00000404020d7981 */ /* 0x000f68000c1e1900 */
[----:B------:R-:W5:Y:S01]  /*0230*/  LDG.E R7, desc[UR4][R4.64] ;  /* 0x0000000404077981 */ /* 0x000f62000c1e1900 */
[----:B----4-:R-:W-:-:S04]  /*0240*/  FADD R0, R0, R0 ;  /* 0x0000000000007221 */ /* 0x010fc80000000000 */
[----:B--2---:R-:W-:-:S04]  /*0250*/  FADD R6, -R0, R9 ;  /* 0x0000000900067221 */ /* 0x004fc80000000100 */
[----:B---3--:R-:W-:Y:S01]  /*0260*/  FADD R6, R6, R11 ;  /* 0x0000000b06067221 */ /* 0x008fe20000000000 */
[C---:B-----5:R-:W-:Y:S01]  /*0270*/  FADD R13, -R0.reuse, R13 ;  /* 0x0000000d000d7221 */ /* 0x060fe20000000100 */
[----:B------:R-:W-:-:S03]  /*0280*/  FADD R7, R0, -R7 ;  /* 0x8000000700077221 */ /* 0x000fc60000000000 */
[----:B------:R-:W-:Y:S01]  /*0290*/  FADD R13, R13, R12 ;  /* 0x0000000c0d0d7221 */ /* 0x000fe20000000000 */
[----:B------:R-:W-:-:S04]  /*02a0*/  FFMA R6, R6, UR6, R7 ;  /* 0x0000000606067c23 */ /* 0x000fc80008000007 */
[----:B------:R-:W-:-:S05]  /*02b0*/  FFMA R13, R13, UR6, R6 ;  /* 0x000000060d0d7c23 */ /* 0x000fca0008000006 */
[----:B------:R-:W-:Y:S01]  /*02c0*/  STG.E desc[UR4][R4.64], R13 ;  /* 0x0000000d04007986 */ /* 0x000fe2000c101904 */
[----:B------:R-:W-:Y:S05]  /*02d0*/  EXIT ;  /* 0x000000000000794d */ /* 0x000fea0003800000 */
.L_x_1:
        /* <DEDUP_REMOVED lines=10> */
.L_x_3:


//--------------------- .nv.shared.reserved.0     --------------------------
	.section	.nv.shared.reserved.0,"aw",@nobits
	.weak		__nv_reservedSMEM_offset_0_alias
	.size		__nv_reservedSMEM_offset_0_alias, 0, 64
	.other		__nv_reservedSMEM_offset_0_alias,@"STO_CUDA_RESERVED_SHARED STV_DEFAULT"
__nv_reservedSMEM_offset_0_alias:
	.zero		0
	.zero		64


//--------------------- .nv.constant0._Z4swapPfS_i --------------------------
	.section	.nv.constant0._Z4swapPfS_i,"a",@progbits
	.sectionflags	@""
	.align	4
.nv.constant0._Z4swapPfS_i:
	.zero		916


//--------------------- .nv.constant0._Z6updatePfS_iif --------------------------
	.section	.nv.constant0._Z6updatePfS_iif,"a",@progbits
	.sectionflags	@""
	.align	4
.nv.constant0._Z6updatePfS_iif:
	.zero		924


//--------------------- SYMBOLS --------------------------

	.type		.nv.reservedSmem.offset0,@object
	.size		.nv.reservedSmem.offset0,0x4
